	.headerflags	@"EF_CUDA_TEXMODE_UNIFIED EF_CUDA_64BIT_ADDRESS EF_CUDA_ACCELERATORS EF_CUDA_SM90 EF_CUDA_VIRTUAL_SM(EF_CUDA_SM90)"
	.elftype	@"ET_EXEC"


//--------------------- .nv.info                  --------------------------
	.section	.nv.info,"",@"SHT_CUDA_INFO"
	.align	4


	//----- nvinfo : EIATTR_REGCOUNT
	.align		4
        /*0000*/ 	.byte	0x04, 0x2f
        /*0002*/ 	.short	(.L_1 - .L_0)
	.align		4
.L_0:
        /*0004*/ 	.word	index@(triton_poi_fused_convolution_leaky_relu_9)
        /*0008*/ 	.word	0x0000000e


	//----- nvinfo : EIATTR_MIN_STACK_SIZE
	.align		4
.L_1:
        /*000c*/ 	.byte	0x04, 0x12
        /*000e*/ 	.short	(.L_3 - .L_2)
	.align		4
.L_2:
        /*0010*/ 	.word	index@(triton_poi_fused_convolution_leaky_relu_9)
        /*0014*/ 	.word	0x00000000


	//----- nvinfo : EIATTR_FRAME_SIZE
	.align		4
.L_3:
        /*0018*/ 	.byte	0x04, 0x11
        /*001a*/ 	.short	(.L_5 - .L_4)
	.align		4
.L_4:
        /*001c*/ 	.word	index@(triton_poi_fused_convolution_leaky_relu_9)
        /*0020*/ 	.word	0x00000000


	//----- nvinfo : EIATTR_MIN_STACK_SIZE
	.align		4
.L_5:
        /*0024*/ 	.byte	0x04, 0x12
        /*0026*/ 	.short	(.L_7 - .L_6)
	.align		4
.L_6:
        /*0028*/ 	.word	index@(triton_poi_fused_convolution_leaky_relu_9)
        /*002c*/ 	.word	0x00000000
.L_7:


//--------------------- .nv.info.triton_poi_fused_convolution_leaky_relu_9 --------------------------
	.section	.nv.info.triton_poi_fused_convolution_leaky_relu_9,"",@"SHT_CUDA_INFO"
	.sectionflags	@""
	.align	4


	//----- nvinfo : EIATTR_CUDA_API_VERSION
	.align		4
        /*0000*/ 	.byte	0x04, 0x37
        /*0002*/ 	.short	(.L_9 - .L_8)
.L_8:
        /*0004*/ 	.word	0x0000007c


	//----- nvinfo : EIATTR_KPARAM_INFO
	.align		4
.L_9:
        /*0008*/ 	.byte	0x04, 0x17
        /*000a*/ 	.short	(.L_11 - .L_10)
.L_10:
        /*000c*/ 	.word	0x00000000
        /*0010*/ 	.short	0x0003
        /*0012*/ 	.short	0x0018
        /*0014*/ 	.byte	0x00, 0xf0, 0x11, 0x00


	//----- nvinfo : EIATTR_KPARAM_INFO
	.align		4
.L_11:
        /*0018*/ 	.byte	0x04, 0x17
        /*001a*/ 	.short	(.L_13 - .L_12)
.L_12:
        /*001c*/ 	.word	0x00000000
        /*0020*/ 	.short	0x0002
        /*0022*/ 	.short	0x0010
        /*0024*/ 	.byte	0x00, 0xf4, 0x21, 0x00


	//----- nvinfo : EIATTR_KPARAM_INFO
	.align		4
.L_13:
        /*0028*/ 	.byte	0x04, 0x17
        /*002a*/ 	.short	(.L_15 - .L_14)
.L_14:
        /*002c*/ 	.word	0x00000000
        /*0030*/ 	.short	0x0001
        /*0032*/ 	.short	0x0008
        /*0034*/ 	.byte	0x00, 0xf4, 0x21, 0x00


	//----- nvinfo : EIATTR_KPARAM_INFO
	.align		4
.L_15:
        /*0038*/ 	.byte	0x04, 0x17
        /*003a*/ 	.short	(.L_17 - .L_16)
.L_16:
        /*003c*/ 	.word	0x00000000
        /*0040*/ 	.short	0x0000
        /*0042*/ 	.short	0x0000
        /*0044*/ 	.byte	0x00, 0xf4, 0x21, 0x00


	//----- nvinfo : EIATTR_SPARSE_MMA_MASK
	.align		4
.L_17:
        /*0048*/ 	.byte	0x03, 0x50
        /*004a*/ 	.short	0x0000


	//----- nvinfo : EIATTR_MAXREG_COUNT
	.align		4
        /*004c*/ 	.byte	0x03, 0x1b
        /*004e*/ 	.short	0x00ff


	//----- nvinfo : EIATTR_EXIT_INSTR_OFFSETS
	.align		4
        /*0050*/ 	.byte	0x04, 0x1c
        /*0052*/ 	.short	(.L_19 - .L_18)


	//   ....[0]....
.L_18:
        /*0054*/ 	.word	0x000001b0


	//----- nvinfo : EIATTR_REQNTID
	.align		4
.L_19:
        /*0058*/ 	.byte	0x04, 0x10
        /*005a*/ 	.short	(.L_21 - .L_20)
.L_20:
        /*005c*/ 	.word	0x00000080
        /*0060*/ 	.word	0x00000001
        /*0064*/ 	.word	0x00000001


	//----- nvinfo : EIATTR_CBANK_PARAM_SIZE
	.align		4
.L_21:
        /*0068*/ 	.byte	0x03, 0x19
        /*006a*/ 	.short	0x001c


	//----- nvinfo : EIATTR_PARAM_CBANK
	.align		4
        /*006c*/ 	.byte	0x04, 0x0a
        /*006e*/ 	.short	(.L_23 - .L_22)
	.align		4
.L_22:
        /*0070*/ 	.word	index@(.nv.constant0.triton_poi_fused_convolution_leaky_relu_9)
        /*0074*/ 	.short	0x0210
        /*0076*/ 	.short	0x001c


	//----- nvinfo : EIATTR_SW_WAR
	.align		4
.L_23:
        /*0078*/ 	.byte	0x04, 0x36
        /*007a*/ 	.short	(.L_25 - .L_24)
.L_24:
        /*007c*/ 	.word	0x00000008
.L_25:


//--------------------- .nv.callgraph             --------------------------
	.section	.nv.callgraph,"",@"SHT_CUDA_CALLGRAPH"
	.align	4
	.sectionentsize	8
	.align		4
        /*0000*/ 	.word	0x00000000
	.align		4
        /*0004*/ 	.word	0xffffffff
	.align		4
        /*0008*/ 	.word	0x00000000
	.align		4
        /*000c*/ 	.word	0xfffffffe
	.align		4
        /*0010*/ 	.word	0x00000000
	.align		4
        /*0014*/ 	.word	0xfffffffd
	.align		4
        /*0018*/ 	.word	0x00000000
	.align		4
        /*001c*/ 	.word	0xfffffffc


//--------------------- .text.triton_poi_fused_convolution_leaky_relu_9 --------------------------
	.section	.text.triton_poi_fused_convolution_leaky_relu_9,"ax",@progbits
	.align	128
        .global         triton_poi_fused_convolution_leaky_relu_9
        .type           triton_poi_fused_convolution_leaky_relu_9,@function
        .size           triton_poi_fused_convolution_leaky_relu_9,(.L_x_1 - triton_poi_fused_convolution_leaky_relu_9)
        .other          triton_poi_fused_convolution_leaky_relu_9,@"STO_CUDA_ENTRY STV_DEFAULT"
triton_poi_fused_convolution_leaky_relu_9:
.text.triton_poi_fused_convolution_leaky_relu_9:
[----:B------:R-:W-:Y:S01]  /*0000*/  LDC R1, c[0x0][0x28] ;  /* 0x00000a00ff017b82 */ /* 0x000fe20000000800 */
[----:B------:R-:W1:Y:S07]  /*0010*/  S2R R0, SR_TID.X ;  /* 0x0000000000007919 */ /* 0x000e6e0000002100 */
[----:B------:R-:W2:Y:S01]  /*0020*/  LDC.64 R4, c[0x0][0x218] ;  /* 0x00008600ff047b82 */ /* 0x000ea20000000a00 */
[----:B------:R-:W-:Y:S01]  /*0030*/  ULDC.64 UR4, c[0x0][0x208] ;  /* 0x0000820000047ab9 */ /* 0x000fe20000000a00 */
[----:B------:R-:W-:Y:S01]  /*0040*/  ULDC.64 UR6, c[0x0][0x220] ;  /* 0x0000880000067ab9 */ /* 0x000fe20000000a00 */
[----:B------:R-:W3:Y:S05]  /*0050*/  S2R R7, SR_CTAID.X ;  /* 0x0000000000077919 */ /* 0x000eea0000002500 */
[----:B------:R-:W4:Y:S01]  /*0060*/  LDC.64 R2, c[0x0][0x210] ;  /* 0x00008400ff027b82 */ /* 0x000f220000000a00 */
[----:B-1----:R-:W-:-:S05]  /*0070*/  LOP3.LUT R0, R0, 0x7f, RZ, 0xc0, !PT ;  /* 0x0000007f00007812 */ /* 0x002fca00078ec0ff */
[----:B---3--:R-:W-:-:S04]  /*0080*/  IMAD R7, R7, 0x80, R0 ;  /* 0x0000008007077824 */ /* 0x008fc800078e0200 */
[----:B------:R-:W-:-:S04]  /*0090*/  IMAD.HI R0, R7, 0x55555556, RZ ;  /* 0x5555555607007827 */ /* 0x000fc800078e02ff */
[----:B----4-:R-:W-:Y:S01]  /*00a0*/  IMAD.WIDE R2, R7, 0x4, R2 ;  /* 0x0000000407027825 */ /* 0x010fe200078e0202 */
[----:B------:R-:W-:-:S04]  /*00b0*/  LEA.HI R0, R0, R0, RZ, 0x1 ;  /* 0x0000000000007211 */ /* 0x000fc800078f08ff */
[----:B------:R-:W-:-:S04]  /*00c0*/  SHF.R.S32.HI R9, RZ, 0x1f, R0 ;  /* 0x0000001fff097819 */ /* 0x000fc80000011400 */
[----:B------:R-:W-:-:S04]  /*00d0*/  LEA.HI R9, R9, R0, RZ, 0xa ;  /* 0x0000000009097211 */ /* 0x000fc800078f50ff */
[----:B------:R-:W-:-:S05]  /*00e0*/  LOP3.LUT R9, R9, 0xfffffc00, RZ, 0xc0, !PT ;  /* 0xfffffc0009097812 */ /* 0x000fca00078ec0ff */
[----:B------:R-:W-:Y:S02]  /*00f0*/  IMAD.IADD R9, R0, 0x1, -R9 ;  /* 0x0000000100097824 */ /* 0x000fe400078e0a09 */
[----:B------:R-:W3:Y:S02]  /*0100*/  LDG.E R0, desc[UR4][R2.64] ;  /* 0x0000000402007981 */ /* 0x000ee4000c1e1900 */
[----:B--2---:R-:W-:-:S06]  /*0110*/  IMAD.WIDE R4, R9, 0x4, R4 ;  /* 0x0000000409047825 */ /* 0x004fcc00078e0204 */
[----:B------:R-:W3:Y:S01]  /*0120*/  LDG.E.EL R5, desc[UR4][R4.64] ;  /* 0x0000000404057981 */ /* 0x000ee2000c2e1900 */
[----:B------:R-:W-:-:S04]  /*0130*/  IADD3 R6, P1, R7, UR6, RZ ;  /* 0x0000000607067c10 */ /* 0x000fc8000ff3e0ff */
[----:B------:R-:W-:Y:S02]  /*0140*/  LEA.HI.X.SX32 R7, R7, UR7, 0x1, P1 ;  /* 0x0000000707077c11 */ /* 0x000fe400088f0eff */
[C---:B---3--:R-:W-:Y:S01]  /*0150*/  FSETP.GT.AND P0, PT, R0.reuse, -R5, PT ;  /* 0x800000050000720b */ /* 0x048fe20003f04000 */
[----:B------:R-:W-:-:S03]  /*0160*/  FADD R9, R0, R5 ;  /* 0x0000000500097221 */ /* 0x000fc60000000000 */
[----:B------:R-:W-:-:S05]  /*0170*/  SEL R11, RZ, 0x1, !P0 ;  /* 0x00000001ff0b7807 */ /* 0x000fca0004000000 */
[----:B------:R-:W-:Y:S04]  /*0180*/  STG.E.U8 desc[UR4][R6.64], R11 ;  /* 0x0000000b06007986 */ /* 0x000fe8000c101104 */
[----:B------:R-:W-:-:S05]  /*0190*/  @!P0 FMUL R9, R9, 0.10000000149011611938 ;  /* 0x3dcccccd09098820 */ /* 0x000fca0000400000 */
[----:B------:R-:W-:Y:S01]  /*01a0*/  STG.E desc[UR4][R2.64], R9 ;  /* 0x0000000902007986 */ /* 0x000fe2000c101904 */
[----:B------:R-:W-:Y:S05]  /*01b0*/  EXIT ;  /* 0x000000000000794d */ /* 0x000fea0003800000 */
.L_x_0:
[----:B------:R-:W-:-:S00]  /*01c0*/  BRA `(.L_x_0) ;  /* 0xfffffffc00fc7947 */ /* 0x000fc0000383ffff */
[----:B------:R-:W-:-:S00]  /*01d0*/  NOP ;  /* 0x0000000000007918 */ /* 0x000fc00000000000 */
        /* <DEDUP_REMOVED lines=10> */
.L_x_1:


//--------------------- .nv.constant0.triton_poi_fused_convolution_leaky_relu_9 --------------------------
	.section	.nv.constant0.triton_poi_fused_convolution_leaky_relu_9,"a",@progbits
	.sectionflags	@""
	.align	4
.nv.constant0.triton_poi_fused_convolution_leaky_relu_9:
	.zero		556
